//
// Generated by NVIDIA NVVM Compiler
//
// Compiler Build ID: CL-36424714
// Cuda compilation tools, release 13.0, V13.0.88
// Based on NVVM 20.0.0
//

.version 9.0
.target sm_100
.address_size 64

	// .globl	_Z16findSplitsKernelPKiPiS0_ii
.global .align 1 .b8 _ZN34_INTERNAL_eba05a68_4_k_cu_d405aa6e4cuda3std3__45__cpo5beginE[1];
.global .align 1 .b8 _ZN34_INTERNAL_eba05a68_4_k_cu_d405aa6e4cuda3std3__45__cpo3endE[1];
.global .align 1 .b8 _ZN34_INTERNAL_eba05a68_4_k_cu_d405aa6e4cuda3std3__45__cpo6cbeginE[1];
.global .align 1 .b8 _ZN34_INTERNAL_eba05a68_4_k_cu_d405aa6e4cuda3std3__45__cpo4cendE[1];
.global .align 1 .b8 _ZN34_INTERNAL_eba05a68_4_k_cu_d405aa6e4cuda3std3__45__cpo6rbeginE[1];
.global .align 1 .b8 _ZN34_INTERNAL_eba05a68_4_k_cu_d405aa6e4cuda3std3__45__cpo4rendE[1];
.global .align 1 .b8 _ZN34_INTERNAL_eba05a68_4_k_cu_d405aa6e4cuda3std3__45__cpo7crbeginE[1];
.global .align 1 .b8 _ZN34_INTERNAL_eba05a68_4_k_cu_d405aa6e4cuda3std3__45__cpo5crendE[1];
.global .align 1 .b8 _ZN34_INTERNAL_eba05a68_4_k_cu_d405aa6e4cuda3std3__436_GLOBAL__N__eba05a68_4_k_cu_d405aa6e6ignoreE[1];
.global .align 1 .b8 _ZN34_INTERNAL_eba05a68_4_k_cu_d405aa6e4cuda3std3__419piecewise_constructE[1];
.global .align 1 .b8 _ZN34_INTERNAL_eba05a68_4_k_cu_d405aa6e4cuda3std3__48in_placeE[1];
.global .align 1 .b8 _ZN34_INTERNAL_eba05a68_4_k_cu_d405aa6e4cuda3std3__420unreachable_sentinelE[1];
.global .align 1 .b8 _ZN34_INTERNAL_eba05a68_4_k_cu_d405aa6e4cuda3std3__47nulloptE[1];
.global .align 1 .b8 _ZN34_INTERNAL_eba05a68_4_k_cu_d405aa6e4cuda3std3__48unexpectE[1];
.global .align 1 .b8 _ZN34_INTERNAL_eba05a68_4_k_cu_d405aa6e4cuda3std6ranges3__45__cpo4swapE[1];
.global .align 1 .b8 _ZN34_INTERNAL_eba05a68_4_k_cu_d405aa6e4cuda3std6ranges3__45__cpo9iter_moveE[1];
.global .align 1 .b8 _ZN34_INTERNAL_eba05a68_4_k_cu_d405aa6e4cuda3std6ranges3__45__cpo5beginE[1];
.global .align 1 .b8 _ZN34_INTERNAL_eba05a68_4_k_cu_d405aa6e4cuda3std6ranges3__45__cpo3endE[1];
.global .align 1 .b8 _ZN34_INTERNAL_eba05a68_4_k_cu_d405aa6e4cuda3std6ranges3__45__cpo6cbeginE[1];
.global .align 1 .b8 _ZN34_INTERNAL_eba05a68_4_k_cu_d405aa6e4cuda3std6ranges3__45__cpo4cendE[1];
.global .align 1 .b8 _ZN34_INTERNAL_eba05a68_4_k_cu_d405aa6e4cuda3std6ranges3__45__cpo7advanceE[1];
.global .align 1 .b8 _ZN34_INTERNAL_eba05a68_4_k_cu_d405aa6e4cuda3std6ranges3__45__cpo9iter_swapE[1];
.global .align 1 .b8 _ZN34_INTERNAL_eba05a68_4_k_cu_d405aa6e4cuda3std6ranges3__45__cpo4nextE[1];
.global .align 1 .b8 _ZN34_INTERNAL_eba05a68_4_k_cu_d405aa6e4cuda3std6ranges3__45__cpo4prevE[1];
.global .align 1 .b8 _ZN34_INTERNAL_eba05a68_4_k_cu_d405aa6e4cuda3std6ranges3__45__cpo4dataE[1];
.global .align 1 .b8 _ZN34_INTERNAL_eba05a68_4_k_cu_d405aa6e4cuda3std6ranges3__45__cpo5cdataE[1];
.global .align 1 .b8 _ZN34_INTERNAL_eba05a68_4_k_cu_d405aa6e4cuda3std6ranges3__45__cpo4sizeE[1];
.global .align 1 .b8 _ZN34_INTERNAL_eba05a68_4_k_cu_d405aa6e4cuda3std6ranges3__45__cpo5ssizeE[1];
.global .align 1 .b8 _ZN34_INTERNAL_eba05a68_4_k_cu_d405aa6e4cuda3std6ranges3__45__cpo8distanceE[1];
.global .align 1 .b8 _ZN34_INTERNAL_eba05a68_4_k_cu_d405aa6e6thrust24THRUST_300001_SM_1000_NS6system6detail10sequential3seqE[1];
.global .align 1 .b8 _ZN34_INTERNAL_eba05a68_4_k_cu_d405aa6e6thrust24THRUST_300001_SM_1000_NS12placeholders2_1E[1];
.global .align 1 .b8 _ZN34_INTERNAL_eba05a68_4_k_cu_d405aa6e6thrust24THRUST_300001_SM_1000_NS12placeholders2_2E[1];
.global .align 1 .b8 _ZN34_INTERNAL_eba05a68_4_k_cu_d405aa6e6thrust24THRUST_300001_SM_1000_NS12placeholders2_3E[1];
.global .align 1 .b8 _ZN34_INTERNAL_eba05a68_4_k_cu_d405aa6e6thrust24THRUST_300001_SM_1000_NS12placeholders2_4E[1];
.global .align 1 .b8 _ZN34_INTERNAL_eba05a68_4_k_cu_d405aa6e6thrust24THRUST_300001_SM_1000_NS12placeholders2_5E[1];
.global .align 1 .b8 _ZN34_INTERNAL_eba05a68_4_k_cu_d405aa6e6thrust24THRUST_300001_SM_1000_NS12placeholders2_6E[1];
.global .align 1 .b8 _ZN34_INTERNAL_eba05a68_4_k_cu_d405aa6e6thrust24THRUST_300001_SM_1000_NS12placeholders2_7E[1];
.global .align 1 .b8 _ZN34_INTERNAL_eba05a68_4_k_cu_d405aa6e6thrust24THRUST_300001_SM_1000_NS12placeholders2_8E[1];
.global .align 1 .b8 _ZN34_INTERNAL_eba05a68_4_k_cu_d405aa6e6thrust24THRUST_300001_SM_1000_NS12placeholders2_9E[1];
.global .align 1 .b8 _ZN34_INTERNAL_eba05a68_4_k_cu_d405aa6e6thrust24THRUST_300001_SM_1000_NS12placeholders3_10E[1];

.visible .entry _Z16findSplitsKernelPKiPiS0_ii(
	.param .u64 .ptr .align 1 _Z16findSplitsKernelPKiPiS0_ii_param_0,
	.param .u64 .ptr .align 1 _Z16findSplitsKernelPKiPiS0_ii_param_1,
	.param .u64 .ptr .align 1 _Z16findSplitsKernelPKiPiS0_ii_param_2,
	.param .u32 _Z16findSplitsKernelPKiPiS0_ii_param_3,
	.param .u32 _Z16findSplitsKernelPKiPiS0_ii_param_4
)
{
	.reg .pred 	%p<5>;
	.reg .b32 	%r<24>;
	.reg .b64 	%rd<13>;

	ld.param.u64 	%rd2, [_Z16findSplitsKernelPKiPiS0_ii_param_0];
	ld.param.u64 	%rd3, [_Z16findSplitsKernelPKiPiS0_ii_param_1];
	ld.param.u64 	%rd4, [_Z16findSplitsKernelPKiPiS0_ii_param_2];
	ld.param.u32 	%r10, [_Z16findSplitsKernelPKiPiS0_ii_param_3];
	ld.param.u32 	%r9, [_Z16findSplitsKernelPKiPiS0_ii_param_4];
	mov.u32 	%r11, %ctaid.x;
	mov.u32 	%r12, %ntid.x;
	mov.u32 	%r13, %tid.x;
	mad.lo.s32 	%r1, %r11, %r12, %r13;
	setp.ge.s32 	%p1, %r1, %r10;
	@%p1 bra 	$L__BB0_5;
	cvta.to.global.u64 	%rd5, %rd2;
	mul.wide.s32 	%rd6, %r1, 4;
	add.s64 	%rd7, %rd5, %rd6;
	ld.global.u32 	%r2, [%rd7];
	setp.lt.s32 	%p2, %r9, 1;
	mov.b32 	%r23, 0;
	@%p2 bra 	$L__BB0_4;
	add.s32 	%r21, %r9, -1;
	cvta.to.global.u64 	%rd1, %rd4;
	mov.b32 	%r23, 0;
$L__BB0_3:
	add.s32 	%r16, %r21, %r23;
	shr.u32 	%r17, %r16, 1;
	mul.wide.u32 	%rd8, %r17, 4;
	add.s64 	%rd9, %rd1, %rd8;
	ld.global.u32 	%r18, [%rd9];
	setp.gt.s32 	%p3, %r18, %r2;
	add.s32 	%r19, %r17, 1;
	add.s32 	%r20, %r17, -1;
	selp.b32 	%r23, %r23, %r19, %p3;
	selp.b32 	%r21, %r20, %r21, %p3;
	setp.le.s32 	%p4, %r23, %r21;
	@%p4 bra 	$L__BB0_3;
$L__BB0_4:
	cvta.to.global.u64 	%rd10, %rd3;
	add.s64 	%rd12, %rd10, %rd6;
	st.global.u32 	[%rd12], %r23;
$L__BB0_5:
	ret;

}
	// .globl	_ZN3cub18CUB_300001_SM_10006detail11EmptyKernelIvEEvv
.visible .entry _ZN3cub18CUB_300001_SM_10006detail11EmptyKernelIvEEvv()
{


	ret;

}


// ===== COMPILED SASS (sm_100) =====

	.target	sm_100

	.elftype	@"ET_EXEC"


//--------------------- .note.nv.tkinfo           --------------------------
	.section	.note.nv.tkinfo,"",@"SHT_NOTE"
	.sectionflags	@"SHF_NOTE_NV_TKINFO"
	.tkinfo
        /*0018*/ 	.word	0x00000002
        /*0030*/ 	.string	""
        /*0030*/ 	.string	"ptxas"
        /*0030*/ 	.string	"Cuda compilation tools, release 13.0, V13.0.88"
        /*0030*/ 	.string	"Build cuda_13.0.r13.0/compiler.36424714_0"
        /*0030*/ 	.string	"-arch sm_100 -m 64 "



//--------------------- .note.nv.cuinfo           --------------------------
	.section	.note.nv.cuinfo,"",@"SHT_NOTE"
	.sectionflags	@"SHF_NOTE_NV_CUINFO"
        /*0018*/ 	.short	0x0002
        /*001a*/ 	.short	0x0064
        /*001c*/ 	.short	0x0082
	.zero		2


//--------------------- .nv.info                  --------------------------
	.section	.nv.info,"",@"SHT_CUDA_INFO"
	.align	4


	//----- nvinfo : EIATTR_REGCOUNT
	.align		4
        /*0000*/ 	.byte	0x04, 0x2f
        /*0002*/ 	.short	(.L_41 - .L_40)
	.align		4
.L_40:
        /*0004*/ 	.word	index@(_Z16findSplitsKernelPKiPiS0_ii)
        /*0008*/ 	.word	0x0000000e


	//----- nvinfo : EIATTR_FRAME_SIZE
	.align		4
.L_41:
        /*000c*/ 	.byte	0x04, 0x11
        /*000e*/ 	.short	(.L_43 - .L_42)
	.align		4
.L_42:
        /*0010*/ 	.word	index@(_Z16findSplitsKernelPKiPiS0_ii)
        /*0014*/ 	.word	0x00000000


	//----- nvinfo : EIATTR_REGCOUNT
	.align		4
.L_43:
        /*0018*/ 	.byte	0x04, 0x2f
        /*001a*/ 	.short	(.L_45 - .L_44)
	.align		4
.L_44:
        /*001c*/ 	.word	index@(_ZN3cub18CUB_300001_SM_10006detail11EmptyKernelIvEEvv)
        /*0020*/ 	.word	0x00000004


	//----- nvinfo : EIATTR_FRAME_SIZE
	.align		4
.L_45:
        /*0024*/ 	.byte	0x04, 0x11
        /*0026*/ 	.short	(.L_47 - .L_46)
	.align		4
.L_46:
        /*0028*/ 	.word	index@(_ZN3cub18CUB_300001_SM_10006detail11EmptyKernelIvEEvv)
        /*002c*/ 	.word	0x00000000


	//----- nvinfo : EIATTR_MIN_STACK_SIZE
	.align		4
.L_47:
        /*0030*/ 	.byte	0x04, 0x12
        /*0032*/ 	.short	(.L_49 - .L_48)
	.align		4
.L_48:
        /*0034*/ 	.word	index@(_ZN3cub18CUB_300001_SM_10006detail11EmptyKernelIvEEvv)
        /*0038*/ 	.word	0x00000000


	//----- nvinfo : EIATTR_MIN_STACK_SIZE
	.align		4
.L_49:
        /*003c*/ 	.byte	0x04, 0x12
        /*003e*/ 	.short	(.L_51 - .L_50)
	.align		4
.L_50:
        /*0040*/ 	.word	index@(_Z16findSplitsKernelPKiPiS0_ii)
        /*0044*/ 	.word	0x00000000
.L_51:


//--------------------- .nv.compat                --------------------------
	.section	.nv.compat,"",@"SHT_CUDA_COMPAT_INFO"
	.align	4
        /*0000*/ 	.byte	0x02, 0x09, 0x00, 0x00, 0x02, 0x02, 0x01, 0x00, 0x02, 0x05, 0x05, 0x00, 0x03, 0x07, 0x01, 0x01
        /*0010*/ 	.byte	0x02, 0x03, 0x00, 0x00, 0x02, 0x06, 0x01, 0x00, 0x04, 0x0b, 0x08, 0x00, 0x09, 0x00, 0x00, 0x00
        /*0020*/ 	.byte	0x00, 0x00, 0x00, 0x00


//--------------------- .nv.info._ZN3cub18CUB_300001_SM_10006detail11EmptyKernelIvEEvv --------------------------
	.section	.nv.info._ZN3cub18CUB_300001_SM_10006detail11EmptyKernelIvEEvv,"",@"SHT_CUDA_INFO"
	.sectionflags	@""
	.align	4


	//----- nvinfo : EIATTR_CUDA_API_VERSION
	.align		4
        /*0000*/ 	.byte	0x04, 0x37
        /*0002*/ 	.short	(.L_53 - .L_52)
.L_52:
        /*0004*/ 	.word	0x00000082


	//----- nvinfo : EIATTR_SPARSE_MMA_MASK
	.align		4
.L_53:
        /*0008*/ 	.byte	0x03, 0x50
        /*000a*/ 	.short	0x0000


	//----- nvinfo : EIATTR_MAXREG_COUNT
	.align		4
        /*000c*/ 	.byte	0x03, 0x1b
        /*000e*/ 	.short	0x00ff


	//----- nvinfo : EIATTR_MERCURY_ISA_VERSION
	.align		4
        /*0010*/ 	.byte	0x03, 0x5f
        /*0012*/ 	.short	0x0101


	//----- nvinfo : EIATTR_VRC_CTA_INIT_COUNT
	.align		4
        /*0014*/ 	.byte	0x02, 0x4a
	.zero		1
	.zero		1


	//----- nvinfo : EIATTR_EXIT_INSTR_OFFSETS
	.align		4
        /*0018*/ 	.byte	0x04, 0x1c
        /*001a*/ 	.short	(.L_55 - .L_54)


	//   ....[0]....
.L_54:
        /*001c*/ 	.word	0x00000010


	//----- nvinfo : EIATTR_SW_WAR
	.align		4
.L_55:
        /*0020*/ 	.byte	0x04, 0x36
        /*0022*/ 	.short	(.L_57 - .L_56)
.L_56:
        /*0024*/ 	.word	0x00000008
.L_57:


//--------------------- .nv.info._Z16findSplitsKernelPKiPiS0_ii --------------------------
	.section	.nv.info._Z16findSplitsKernelPKiPiS0_ii,"",@"SHT_CUDA_INFO"
	.sectionflags	@""
	.align	4


	//----- nvinfo : EIATTR_CUDA_API_VERSION
	.align		4
        /*0000*/ 	.byte	0x04, 0x37
        /*0002*/ 	.short	(.L_59 - .L_58)
.L_58:
        /*0004*/ 	.word	0x00000082


	//----- nvinfo : EIATTR_KPARAM_INFO
	.align		4
.L_59:
        /*0008*/ 	.byte	0x04, 0x17
        /*000a*/ 	.short	(.L_61 - .L_60)
.L_60:
        /*000c*/ 	.word	0x00000000
        /*0010*/ 	.short	0x0004
        /*0012*/ 	.short	0x001c
        /*0014*/ 	.byte	0x00, 0xf0, 0x11, 0x00


	//----- nvinfo : EIATTR_KPARAM_INFO
	.align		4
.L_61:
        /*0018*/ 	.byte	0x04, 0x17
        /*001a*/ 	.short	(.L_63 - .L_62)
.L_62:
        /*001c*/ 	.word	0x00000000
        /*0020*/ 	.short	0x0003
        /*0022*/ 	.short	0x0018
        /*0024*/ 	.byte	0x00, 0xf0, 0x11, 0x00


	//----- nvinfo : EIATTR_KPARAM_INFO
	.align		4
.L_63:
        /*0028*/ 	.byte	0x04, 0x17
        /*002a*/ 	.short	(.L_65 - .L_64)
.L_64:
        /*002c*/ 	.word	0x00000000
        /*0030*/ 	.short	0x0002
        /*0032*/ 	.short	0x0010
        /*0034*/ 	.byte	0x00, 0xf5, 0x21, 0x00


	//----- nvinfo : EIATTR_KPARAM_INFO
	.align		4
.L_65:
        /*0038*/ 	.byte	0x04, 0x17
        /*003a*/ 	.short	(.L_67 - .L_66)
.L_66:
        /*003c*/ 	.word	0x00000000
        /*0040*/ 	.short	0x0001
        /*0042*/ 	.short	0x0008
        /*0044*/ 	.byte	0x00, 0xf5, 0x21, 0x00


	//----- nvinfo : EIATTR_KPARAM_INFO
	.align		4
.L_67:
        /*0048*/ 	.byte	0x04, 0x17
        /*004a*/ 	.short	(.L_69 - .L_68)
.L_68:
        /*004c*/ 	.word	0x00000000
        /*0050*/ 	.short	0x0000
        /*0052*/ 	.short	0x0000
        /*0054*/ 	.byte	0x00, 0xf5, 0x21, 0x00


	//----- nvinfo : EIATTR_SPARSE_MMA_MASK
	.align		4
.L_69:
        /*0058*/ 	.byte	0x03, 0x50
        /*005a*/ 	.short	0x0000


	//----- nvinfo : EIATTR_MAXREG_COUNT
	.align		4
        /*005c*/ 	.byte	0x03, 0x1b
        /*005e*/ 	.short	0x00ff


	//----- nvinfo : EIATTR_MERCURY_ISA_VERSION
	.align		4
        /*0060*/ 	.byte	0x03, 0x5f
        /*0062*/ 	.short	0x0101


	//----- nvinfo : EIATTR_VRC_CTA_INIT_COUNT
	.align		4
        /*0064*/ 	.byte	0x02, 0x4a
	.zero		1
	.zero		1


	//----- nvinfo : EIATTR_EXIT_INSTR_OFFSETS
	.align		4
        /*0068*/ 	.byte	0x04, 0x1c
        /*006a*/ 	.short	(.L_71 - .L_70)


	//   ....[0]....
.L_70:
        /*006c*/ 	.word	0x00000070


	//   ....[1]....
        /*0070*/ 	.word	0x00000220


	//----- nvinfo : EIATTR_CRS_STACK_SIZE
	.align		4
.L_71:
        /*0074*/ 	.byte	0x04, 0x1e
        /*0076*/ 	.short	(.L_73 - .L_72)
.L_72:
        /*0078*/ 	.word	0x00000000


	//----- nvinfo : EIATTR_CBANK_PARAM_SIZE
	.align		4
.L_73:
        /*007c*/ 	.byte	0x03, 0x19
        /*007e*/ 	.short	0x0020


	//----- nvinfo : EIATTR_PARAM_CBANK
	.align		4
        /*0080*/ 	.byte	0x04, 0x0a
        /*0082*/ 	.short	(.L_75 - .L_74)
	.align		4
.L_74:
        /*0084*/ 	.word	index@(.nv.constant0._Z16findSplitsKernelPKiPiS0_ii)
        /*0088*/ 	.short	0x0380
        /*008a*/ 	.short	0x0020


	//----- nvinfo : EIATTR_SW_WAR
	.align		4
.L_75:
        /*008c*/ 	.byte	0x04, 0x36
        /*008e*/ 	.short	(.L_77 - .L_76)
.L_76:
        /*0090*/ 	.word	0x00000008
.L_77:


//--------------------- .nv.callgraph             --------------------------
	.section	.nv.callgraph,"",@"SHT_CUDA_CALLGRAPH"
	.align	4
	.sectionentsize	8
	.align		4
        /*0000*/ 	.word	0x00000000
	.align		4
        /*0004*/ 	.word	0xffffffff
	.align		4
        /*0008*/ 	.word	0x00000000
	.align		4
        /*000c*/ 	.word	0xfffffffe
	.align		4
        /*0010*/ 	.word	0x00000000
	.align		4
        /*0014*/ 	.word	0xfffffffd
	.align		4
        /*0018*/ 	.word	0x00000000
	.align		4
        /*001c*/ 	.word	0xfffffffc


//--------------------- .nv.constant4             --------------------------
	.section	.nv.constant4,"a",@progbits
	.align	8
	.align		8
.nv.constant4:
        /*0000*/ 	.dword	_ZN34_INTERNAL_eba05a68_4_k_cu_d405aa6e4cuda3std3__45__cpo5beginE
	.align		8
        /*0008*/ 	.dword	_ZN34_INTERNAL_eba05a68_4_k_cu_d405aa6e4cuda3std3__45__cpo3endE
	.align		8
        /*0010*/ 	.dword	_ZN34_INTERNAL_eba05a68_4_k_cu_d405aa6e4cuda3std3__45__cpo6cbeginE
	.align		8
        /*0018*/ 	.dword	_ZN34_INTERNAL_eba05a68_4_k_cu_d405aa6e4cuda3std3__45__cpo4cendE
	.align		8
        /*0020*/ 	.dword	_ZN34_INTERNAL_eba05a68_4_k_cu_d405aa6e4cuda3std3__45__cpo6rbeginE
	.align		8
        /*0028*/ 	.dword	_ZN34_INTERNAL_eba05a68_4_k_cu_d405aa6e4cuda3std3__45__cpo4rendE
	.align		8
        /*0030*/ 	.dword	_ZN34_INTERNAL_eba05a68_4_k_cu_d405aa6e4cuda3std3__45__cpo7crbeginE
	.align		8
        /*0038*/ 	.dword	_ZN34_INTERNAL_eba05a68_4_k_cu_d405aa6e4cuda3std3__45__cpo5crendE
	.align		8
        /*0040*/ 	.dword	_ZN34_INTERNAL_eba05a68_4_k_cu_d405aa6e4cuda3std3__436_GLOBAL__N__eba05a68_4_k_cu_d405aa6e6ignoreE
	.align		8
        /*0048*/ 	.dword	_ZN34_INTERNAL_eba05a68_4_k_cu_d405aa6e4cuda3std3__419piecewise_constructE
	.align		8
        /*0050*/ 	.dword	_ZN34_INTERNAL_eba05a68_4_k_cu_d405aa6e4cuda3std3__48in_placeE
	.align		8
        /*0058*/ 	.dword	_ZN34_INTERNAL_eba05a68_4_k_cu_d405aa6e4cuda3std3__420unreachable_sentinelE
	.align		8
        /*0060*/ 	.dword	_ZN34_INTERNAL_eba05a68_4_k_cu_d405aa6e4cuda3std3__47nulloptE
	.align		8
        /*0068*/ 	.dword	_ZN34_INTERNAL_eba05a68_4_k_cu_d405aa6e4cuda3std3__48unexpectE
	.align		8
        /*0070*/ 	.dword	_ZN34_INTERNAL_eba05a68_4_k_cu_d405aa6e4cuda3std6ranges3__45__cpo4swapE
	.align		8
        /*0078*/ 	.dword	_ZN34_INTERNAL_eba05a68_4_k_cu_d405aa6e4cuda3std6ranges3__45__cpo9iter_moveE
	.align		8
        /*0080*/ 	.dword	_ZN34_INTERNAL_eba05a68_4_k_cu_d405aa6e4cuda3std6ranges3__45__cpo5beginE
	.align		8
        /*0088*/ 	.dword	_ZN34_INTERNAL_eba05a68_4_k_cu_d405aa6e4cuda3std6ranges3__45__cpo3endE
	.align		8
        /*0090*/ 	.dword	_ZN34_INTERNAL_eba05a68_4_k_cu_d405aa6e4cuda3std6ranges3__45__cpo6cbeginE
	.align		8
        /*0098*/ 	.dword	_ZN34_INTERNAL_eba05a68_4_k_cu_d405aa6e4cuda3std6ranges3__45__cpo4cendE
	.align		8
        /*00a0*/ 	.dword	_ZN34_INTERNAL_eba05a68_4_k_cu_d405aa6e4cuda3std6ranges3__45__cpo7advanceE
	.align		8
        /*00a8*/ 	.dword	_ZN34_INTERNAL_eba05a68_4_k_cu_d405aa6e4cuda3std6ranges3__45__cpo9iter_swapE
	.align		8
        /*00b0*/ 	.dword	_ZN34_INTERNAL_eba05a68_4_k_cu_d405aa6e4cuda3std6ranges3__45__cpo4nextE
	.align		8
        /*00b8*/ 	.dword	_ZN34_INTERNAL_eba05a68_4_k_cu_d405aa6e4cuda3std6ranges3__45__cpo4prevE
	.align		8
        /*00c0*/ 	.dword	_ZN34_INTERNAL_eba05a68_4_k_cu_d405aa6e4cuda3std6ranges3__45__cpo4dataE
	.align		8
        /*00c8*/ 	.dword	_ZN34_INTERNAL_eba05a68_4_k_cu_d405aa6e4cuda3std6ranges3__45__cpo5cdataE
	.align		8
        /*00d0*/ 	.dword	_ZN34_INTERNAL_eba05a68_4_k_cu_d405aa6e4cuda3std6ranges3__45__cpo4sizeE
	.align		8
        /*00d8*/ 	.dword	_ZN34_INTERNAL_eba05a68_4_k_cu_d405aa6e4cuda3std6ranges3__45__cpo5ssizeE
	.align		8
        /*00e0*/ 	.dword	_ZN34_INTERNAL_eba05a68_4_k_cu_d405aa6e4cuda3std6ranges3__45__cpo8distanceE
	.align		8
        /*00e8*/ 	.dword	_ZN34_INTERNAL_eba05a68_4_k_cu_d405aa6e6thrust24THRUST_300001_SM_1000_NS6system6detail10sequential3seqE
	.align		8
        /*00f0*/ 	.dword	_ZN34_INTERNAL_eba05a68_4_k_cu_d405aa6e6thrust24THRUST_300001_SM_1000_NS12placeholders2_1E
	.align		8
        /*00f8*/ 	.dword	_ZN34_INTERNAL_eba05a68_4_k_cu_d405aa6e6thrust24THRUST_300001_SM_1000_NS12placeholders2_2E
	.align		8
        /*0100*/ 	.dword	_ZN34_INTERNAL_eba05a68_4_k_cu_d405aa6e6thrust24THRUST_300001_SM_1000_NS12placeholders2_3E
	.align		8
        /*0108*/ 	.dword	_ZN34_INTERNAL_eba05a68_4_k_cu_d405aa6e6thrust24THRUST_300001_SM_1000_NS12placeholders2_4E
	.align		8
        /*0110*/ 	.dword	_ZN34_INTERNAL_eba05a68_4_k_cu_d405aa6e6thrust24THRUST_300001_SM_1000_NS12placeholders2_5E
	.align		8
        /*0118*/ 	.dword	_ZN34_INTERNAL_eba05a68_4_k_cu_d405aa6e6thrust24THRUST_300001_SM_1000_NS12placeholders2_6E
	.align		8
        /*0120*/ 	.dword	_ZN34_INTERNAL_eba05a68_4_k_cu_d405aa6e6thrust24THRUST_300001_SM_1000_NS12placeholders2_7E
	.align		8
        /*0128*/ 	.dword	_ZN34_INTERNAL_eba05a68_4_k_cu_d405aa6e6thrust24THRUST_300001_SM_1000_NS12placeholders2_8E
	.align		8
        /*0130*/ 	.dword	_ZN34_INTERNAL_eba05a68_4_k_cu_d405aa6e6thrust24THRUST_300001_SM_1000_NS12placeholders2_9E
	.align		8
        /*0138*/ 	.dword	_ZN34_INTERNAL_eba05a68_4_k_cu_d405aa6e6thrust24THRUST_300001_SM_1000_NS12placeholders3_10E


//--------------------- .text._ZN3cub18CUB_300001_SM_10006detail11EmptyKernelIvEEvv --------------------------
	.section	.text._ZN3cub18CUB_300001_SM_10006detail11EmptyKernelIvEEvv,"ax",@progbits
	.align	128
        .global         _ZN3cub18CUB_300001_SM_10006detail11EmptyKernelIvEEvv
        .type           _ZN3cub18CUB_300001_SM_10006detail11EmptyKernelIvEEvv,@function
        .size           _ZN3cub18CUB_300001_SM_10006detail11EmptyKernelIvEEvv,(.L_x_4 - _ZN3cub18CUB_300001_SM_10006detail11EmptyKernelIvEEvv)
        .other          _ZN3cub18CUB_300001_SM_10006detail11EmptyKernelIvEEvv,@"STO_CUDA_ENTRY STV_DEFAULT"
_ZN3cub18CUB_300001_SM_10006detail11EmptyKernelIvEEvv:
.text._ZN3cub18CUB_300001_SM_10006detail11EmptyKernelIvEEvv:
[----:B------:R-:W-:Y:S01]  /*0000*/  LDC R1, c[0x0][0x37c] ;  /* 0x0000df00ff017b82 */ /* 0x000fe20000000800 */
[----:B------:R-:W-:Y:S05]  /*0010*/  EXIT ;  /* 0x000000000000794d */ /* 0x000fea0003800000 */
.L_x_0:
[----:B------:R-:W-:-:S00]  /*0020*/  BRA `(.L_x_0) ;  /* 0xfffffffc00fc7947 */ /* 0x000fc0000383ffff */
[----:B------:R-:W-:-:S00]  /*0030*/  NOP ;  /* 0x0000000000007918 */ /* 0x000fc00000000000 */
        /* <DEDUP_REMOVED lines=12> */
.L_x_4:


//--------------------- .text._Z16findSplitsKernelPKiPiS0_ii --------------------------
	.section	.text._Z16findSplitsKernelPKiPiS0_ii,"ax",@progbits
	.align	128
        .global         _Z16findSplitsKernelPKiPiS0_ii
        .type           _Z16findSplitsKernelPKiPiS0_ii,@function
        .size           _Z16findSplitsKernelPKiPiS0_ii,(.L_x_5 - _Z16findSplitsKernelPKiPiS0_ii)
        .other          _Z16findSplitsKernelPKiPiS0_ii,@"STO_CUDA_ENTRY STV_DEFAULT"
_Z16findSplitsKernelPKiPiS0_ii:
.text._Z16findSplitsKernelPKiPiS0_ii:
[----:B------:R-:W-:Y:S01]  /*0000*/  LDC R1, c[0x0][0x37c] ;  /* 0x0000df00ff017b82 */ /* 0x000fe20000000800 */
[----:B------:R-:W0:Y:S07]  /*0010*/  S2R R0, SR_TID.X ;  /* 0x0000000000007919 */ /* 0x000e2e0000002100 */
[----:B------:R-:W0:Y:S01]  /*0020*/  S2UR UR4, SR_CTAID.X ;  /* 0x00000000000479c3 */ /* 0x000e220000002500 */
[----:B------:R-:W1:Y:S07]  /*0030*/  LDCU UR5, c[0x0][0x398] ;  /* 0x00007300ff0577ac */ /* 0x000e6e0008000800 */
[----:B------:R-:W0:Y:S02]  /*0040*/  LDC R7, c[0x0][0x360] ;  /* 0x0000d800ff077b82 */ /* 0x000e240000000800 */
[----:B0-----:R-:W-:-:S05]  /*0050*/  IMAD R7, R7, UR4, R0 ;  /* 0x0000000407077c24 */ /* 0x001fca000f8e0200 */
[----:B-1----:R-:W-:-:S13]  /*0060*/  ISETP.GE.AND P0, PT, R7, UR5, PT ;  /* 0x0000000507007c0c */ /* 0x002fda000bf06270 */
[----:B------:R-:W-:Y:S05]  /*0070*/  @P0 EXIT ;  /* 0x000000000000094d */ /* 0x000fea0003800000 */
[----:B------:R-:W0:Y:S01]  /*0080*/  LDCU UR4, c[0x0][0x39c] ;  /* 0x00007380ff0477ac */ /* 0x000e220008000800 */
[----:B------:R-:W1:Y:S01]  /*0090*/  LDC.64 R4, c[0x0][0x388] ;  /* 0x0000e200ff047b82 */ /* 0x000e620000000a00 */
[----:B------:R-:W-:Y:S01]  /*00a0*/  IMAD.MOV.U32 R9, RZ, RZ, RZ ;  /* 0x000000ffff097224 */ /* 0x000fe200078e00ff */
[----:B------:R-:W2:Y:S01]  /*00b0*/  LDCU.64 UR6, c[0x0][0x358] ;  /* 0x00006b00ff0677ac */ /* 0x000ea20008000a00 */
[----:B0-----:R-:W-:Y:S01]  /*00c0*/  UISETP.GE.AND UP0, UPT, UR4, 0x1, UPT ;  /* 0x000000010400788c */ /* 0x001fe2000bf06270 */
[----:B-1----:R-:W-:-:S08]  /*00d0*/  IMAD.WIDE R4, R7, 0x4, R4 ;  /* 0x0000000407047825 */ /* 0x002fd000078e0204 */
[----:B--2---:R-:W-:Y:S05]  /*00e0*/  BRA.U !UP0, `(.L_x_1) ;  /* 0x0000000108487547 */ /* 0x004fea000b800000 */
[----:B------:R-:W0:Y:S02]  /*00f0*/  LDC.64 R2, c[0x0][0x380] ;  /* 0x0000e000ff027b82 */ /* 0x000e240000000a00 */
[----:B0-----:R-:W-:-:S06]  /*0100*/  IMAD.WIDE R2, R7, 0x4, R2 ;  /* 0x0000000407027825 */ /* 0x001fcc00078e0202 */
[----:B------:R-:W0:Y:S01]  /*0110*/  LDC.64 R6, c[0x0][0x390] ;  /* 0x0000e400ff067b82 */ /* 0x000e220000000a00 */
[----:B------:R1:W5:Y:S01]  /*0120*/  LDG.E R0, desc[UR6][R2.64] ;  /* 0x0000000602007981 */ /* 0x000362000c1e1900 */
[----:B------:R-:W-:Y:S01]  /*0130*/  UIADD3 UR4, UPT, UPT, UR4, -0x1, URZ ;  /* 0xffffffff04047890 */ /* 0x000fe2000fffe0ff */
[----:B------:R-:W-:Y:S01]  /*0140*/  BSSY.RECONVERGENT B0, `(.L_x_1) ;  /* 0x000000c000007945 */ /* 0x000fe20003800200 */
[----:B------:R-:W-:-:S04]  /*0150*/  IMAD.MOV.U32 R9, RZ, RZ, RZ ;  /* 0x000000ffff097224 */ /* 0x000fc800078e00ff */
[----:B------:R-:W-:-:S07]  /*0160*/  MOV R8, UR4 ;  /* 0x0000000400087c02 */ /* 0x000fce0008000f00 */
.L_x_2:
[----:B-1----:R-:W-:-:S05]  /*0170*/  IMAD.IADD R2, R8, 0x1, R9 ;  /* 0x0000000108027824 */ /* 0x002fca00078e0209 */
[----:B------:R-:W-:-:S05]  /*0180*/  SHF.R.U32.HI R11, RZ, 0x1, R2 ;  /* 0x00000001ff0b7819 */ /* 0x000fca0000011602 */
[----:B0-----:R-:W-:-:S06]  /*0190*/  IMAD.WIDE.U32 R2, R11, 0x4, R6 ;  /* 0x000000040b027825 */ /* 0x001fcc00078e0006 */
[----:B------:R-:W2:Y:S02]  /*01a0*/  LDG.E R3, desc[UR6][R2.64] ;  /* 0x0000000602037981 */ /* 0x000ea4000c1e1900 */
[----:B--2--5:R-:W-:-:S13]  /*01b0*/  ISETP.GT.AND P0, PT, R3, R0, PT ;  /* 0x000000000300720c */ /* 0x024fda0003f04270 */
[C---:B------:R-:W-:Y:S02]  /*01c0*/  @!P0 IADD3 R9, PT, PT, R11.reuse, 0x1, RZ ;  /* 0x000000010b098810 */ /* 0x040fe40007ffe0ff */
[----:B------:R-:W-:-:S04]  /*01d0*/  @P0 IADD3 R8, PT, PT, R11, -0x1, RZ ;  /* 0xffffffff0b080810 */ /* 0x000fc80007ffe0ff */
[----:B------:R-:W-:-:S13]  /*01e0*/  ISETP.GT.AND P0, PT, R9, R8, PT ;  /* 0x000000080900720c */ /* 0x000fda0003f04270 */
[----:B------:R-:W-:Y:S05]  /*01f0*/  @!P0 BRA `(.L_x_2) ;  /* 0xfffffffc00dc8947 */ /* 0x000fea000383ffff */
[----:B------:R-:W-:Y:S05]  /*0200*/  BSYNC.RECONVERGENT B0 ;  /* 0x0000000000007941 */ /* 0x000fea0003800200 */
.L_x_1:
[----:B------:R-:W-:Y:S01]  /*0210*/  STG.E desc[UR6][R4.64], R9 ;  /* 0x0000000904007986 */ /* 0x000fe2000c101906 */
[----:B------:R-:W-:Y:S05]  /*0220*/  EXIT ;  /* 0x000000000000794d */ /* 0x000fea0003800000 */
.L_x_3:
        /* <DEDUP_REMOVED lines=13> */
.L_x_5:


//--------------------- .nv.shared.reserved.0     --------------------------
	.section	.nv.shared.reserved.0,"aw",@nobits
	.weak		__nv_reservedSMEM_offset_0_alias
	.size		__nv_reservedSMEM_offset_0_alias, 0, 64
	.other		__nv_reservedSMEM_offset_0_alias,@"STO_CUDA_RESERVED_SHARED STV_DEFAULT"
__nv_reservedSMEM_offset_0_alias:
	.zero		0
	.zero		64


//--------------------- .nv.global                --------------------------
	.section	.nv.global,"aw",@nobits
.nv.global:
	.type		_ZN34_INTERNAL_eba05a68_4_k_cu_d405aa6e6thrust24THRUST_300001_SM_1000_NS12placeholders2_5E,@object
	.size		_ZN34_INTERNAL_eba05a68_4_k_cu_d405aa6e6thrust24THRUST_300001_SM_1000_NS12placeholders2_5E,(_ZN34_INTERNAL_eba05a68_4_k_cu_d405aa6e4cuda3std3__45__cpo6cbeginE - _ZN34_INTERNAL_eba05a68_4_k_cu_d405aa6e6thrust24THRUST_300001_SM_1000_NS12placeholders2_5E)
_ZN34_INTERNAL_eba05a68_4_k_cu_d405aa6e6thrust24THRUST_300001_SM_1000_NS12placeholders2_5E:
	.zero		1
	.type		_ZN34_INTERNAL_eba05a68_4_k_cu_d405aa6e4cuda3std3__45__cpo6cbeginE,@object
	.size		_ZN34_INTERNAL_eba05a68_4_k_cu_d405aa6e4cuda3std3__45__cpo6cbeginE,(_ZN34_INTERNAL_eba05a68_4_k_cu_d405aa6e4cuda3std6ranges3__45__cpo6cbeginE - _ZN34_INTERNAL_eba05a68_4_k_cu_d405aa6e4cuda3std3__45__cpo6cbeginE)
_ZN34_INTERNAL_eba05a68_4_k_cu_d405aa6e4cuda3std3__45__cpo6cbeginE:
	.zero		1
	.type		_ZN34_INTERNAL_eba05a68_4_k_cu_d405aa6e4cuda3std6ranges3__45__cpo6cbeginE,@object
	.size		_ZN34_INTERNAL_eba05a68_4_k_cu_d405aa6e4cuda3std6ranges3__45__cpo6cbeginE,(_ZN34_INTERNAL_eba05a68_4_k_cu_d405aa6e4cuda3std3__48in_placeE - _ZN34_INTERNAL_eba05a68_4_k_cu_d405aa6e4cuda3std6ranges3__45__cpo6cbeginE)
_ZN34_INTERNAL_eba05a68_4_k_cu_d405aa6e4cuda3std6ranges3__45__cpo6cbeginE:
	.zero		1
	.type		_ZN34_INTERNAL_eba05a68_4_k_cu_d405aa6e4cuda3std3__48in_placeE,@object
	.size		_ZN34_INTERNAL_eba05a68_4_k_cu_d405aa6e4cuda3std3__48in_placeE,(_ZN34_INTERNAL_eba05a68_4_k_cu_d405aa6e4cuda3std6ranges3__45__cpo4sizeE - _ZN34_INTERNAL_eba05a68_4_k_cu_d405aa6e4cuda3std3__48in_placeE)
_ZN34_INTERNAL_eba05a68_4_k_cu_d405aa6e4cuda3std3__48in_placeE:
	.zero		1
	.type		_ZN34_INTERNAL_eba05a68_4_k_cu_d405aa6e4cuda3std6ranges3__45__cpo4sizeE,@object
	.size		_ZN34_INTERNAL_eba05a68_4_k_cu_d405aa6e4cuda3std6ranges3__45__cpo4sizeE,(_ZN34_INTERNAL_eba05a68_4_k_cu_d405aa6e6thrust24THRUST_300001_SM_1000_NS12placeholders2_9E - _ZN34_INTERNAL_eba05a68_4_k_cu_d405aa6e4cuda3std6ranges3__45__cpo4sizeE)
_ZN34_INTERNAL_eba05a68_4_k_cu_d405aa6e4cuda3std6ranges3__45__cpo4sizeE:
	.zero		1
	.type		_ZN34_INTERNAL_eba05a68_4_k_cu_d405aa6e6thrust24THRUST_300001_SM_1000_NS12placeholders2_9E,@object
	.size		_ZN34_INTERNAL_eba05a68_4_k_cu_d405aa6e6thrust24THRUST_300001_SM_1000_NS12placeholders2_9E,(_ZN34_INTERNAL_eba05a68_4_k_cu_d405aa6e4cuda3std3__45__cpo7crbeginE - _ZN34_INTERNAL_eba05a68_4_k_cu_d405aa6e6thrust24THRUST_300001_SM_1000_NS12placeholders2_9E)
_ZN34_INTERNAL_eba05a68_4_k_cu_d405aa6e6thrust24THRUST_300001_SM_1000_NS12placeholders2_9E:
	.zero		1
	.type		_ZN34_INTERNAL_eba05a68_4_k_cu_d405aa6e4cuda3std3__45__cpo7crbeginE,@object
	.size		_ZN34_INTERNAL_eba05a68_4_k_cu_d405aa6e4cuda3std3__45__cpo7crbeginE,(_ZN34_INTERNAL_eba05a68_4_k_cu_d405aa6e4cuda3std6ranges3__45__cpo4nextE - _ZN34_INTERNAL_eba05a68_4_k_cu_d405aa6e4cuda3std3__45__cpo7crbeginE)
_ZN34_INTERNAL_eba05a68_4_k_cu_d405aa6e4cuda3std3__45__cpo7crbeginE:
	.zero		1
	.type		_ZN34_INTERNAL_eba05a68_4_k_cu_d405aa6e4cuda3std6ranges3__45__cpo4nextE,@object
	.size		_ZN34_INTERNAL_eba05a68_4_k_cu_d405aa6e4cuda3std6ranges3__45__cpo4nextE,(_ZN34_INTERNAL_eba05a68_4_k_cu_d405aa6e4cuda3std6ranges3__45__cpo4swapE - _ZN34_INTERNAL_eba05a68_4_k_cu_d405aa6e4cuda3std6ranges3__45__cpo4nextE)
_ZN34_INTERNAL_eba05a68_4_k_cu_d405aa6e4cuda3std6ranges3__45__cpo4nextE:
	.zero		1
	.type		_ZN34_INTERNAL_eba05a68_4_k_cu_d405aa6e4cuda3std6ranges3__45__cpo4swapE,@object
	.size		_ZN34_INTERNAL_eba05a68_4_k_cu_d405aa6e4cuda3std6ranges3__45__cpo4swapE,(_ZN34_INTERNAL_eba05a68_4_k_cu_d405aa6e6thrust24THRUST_300001_SM_1000_NS12placeholders2_1E - _ZN34_INTERNAL_eba05a68_4_k_cu_d405aa6e4cuda3std6ranges3__45__cpo4swapE)
_ZN34_INTERNAL_eba05a68_4_k_cu_d405aa6e4cuda3std6ranges3__45__cpo4swapE:
	.zero		1
	.type		_ZN34_INTERNAL_eba05a68_4_k_cu_d405aa6e6thrust24THRUST_300001_SM_1000_NS12placeholders2_1E,@object
	.size		_ZN34_INTERNAL_eba05a68_4_k_cu_d405aa6e6thrust24THRUST_300001_SM_1000_NS12placeholders2_1E,(_ZN34_INTERNAL_eba05a68_4_k_cu_d405aa6e6thrust24THRUST_300001_SM_1000_NS12placeholders2_3E - _ZN34_INTERNAL_eba05a68_4_k_cu_d405aa6e6thrust24THRUST_300001_SM_1000_NS12placeholders2_1E)
_ZN34_INTERNAL_eba05a68_4_k_cu_d405aa6e6thrust24THRUST_300001_SM_1000_NS12placeholders2_1E:
	.zero		1
	.type		_ZN34_INTERNAL_eba05a68_4_k_cu_d405aa6e6thrust24THRUST_300001_SM_1000_NS12placeholders2_3E,@object
	.size		_ZN34_INTERNAL_eba05a68_4_k_cu_d405aa6e6thrust24THRUST_300001_SM_1000_NS12placeholders2_3E,(_ZN34_INTERNAL_eba05a68_4_k_cu_d405aa6e4cuda3std3__45__cpo5beginE - _ZN34_INTERNAL_eba05a68_4_k_cu_d405aa6e6thrust24THRUST_300001_SM_1000_NS12placeholders2_3E)
_ZN34_INTERNAL_eba05a68_4_k_cu_d405aa6e6thrust24THRUST_300001_SM_1000_NS12placeholders2_3E:
	.zero		1
	.type		_ZN34_INTERNAL_eba05a68_4_k_cu_d405aa6e4cuda3std3__45__cpo5beginE,@object
	.size		_ZN34_INTERNAL_eba05a68_4_k_cu_d405aa6e4cuda3std3__45__cpo5beginE,(_ZN34_INTERNAL_eba05a68_4_k_cu_d405aa6e4cuda3std6ranges3__45__cpo5beginE - _ZN34_INTERNAL_eba05a68_4_k_cu_d405aa6e4cuda3std3__45__cpo5beginE)
_ZN34_INTERNAL_eba05a68_4_k_cu_d405aa6e4cuda3std3__45__cpo5beginE:
	.zero		1
	.type		_ZN34_INTERNAL_eba05a68_4_k_cu_d405aa6e4cuda3std6ranges3__45__cpo5beginE,@object
	.size		_ZN34_INTERNAL_eba05a68_4_k_cu_d405aa6e4cuda3std6ranges3__45__cpo5beginE,(_ZN34_INTERNAL_eba05a68_4_k_cu_d405aa6e4cuda3std3__436_GLOBAL__N__eba05a68_4_k_cu_d405aa6e6ignoreE - _ZN34_INTERNAL_eba05a68_4_k_cu_d405aa6e4cuda3std6ranges3__45__cpo5beginE)
_ZN34_INTERNAL_eba05a68_4_k_cu_d405aa6e4cuda3std6ranges3__45__cpo5beginE:
	.zero		1
	.type		_ZN34_INTERNAL_eba05a68_4_k_cu_d405aa6e4cuda3std3__436_GLOBAL__N__eba05a68_4_k_cu_d405aa6e6ignoreE,@object
	.size		_ZN34_INTERNAL_eba05a68_4_k_cu_d405aa6e4cuda3std3__436_GLOBAL__N__eba05a68_4_k_cu_d405aa6e6ignoreE,(_ZN34_INTERNAL_eba05a68_4_k_cu_d405aa6e4cuda3std6ranges3__45__cpo4dataE - _ZN34_INTERNAL_eba05a68_4_k_cu_d405aa6e4cuda3std3__436_GLOBAL__N__eba05a68_4_k_cu_d405aa6e6ignoreE)
_ZN34_INTERNAL_eba05a68_4_k_cu_d405aa6e4cuda3std3__436_GLOBAL__N__eba05a68_4_k_cu_d405aa6e6ignoreE:
	.zero		1
	.type		_ZN34_INTERNAL_eba05a68_4_k_cu_d405aa6e4cuda3std6ranges3__45__cpo4dataE,@object
	.size		_ZN34_INTERNAL_eba05a68_4_k_cu_d405aa6e4cuda3std6ranges3__45__cpo4dataE,(_ZN34_INTERNAL_eba05a68_4_k_cu_d405aa6e6thrust24THRUST_300001_SM_1000_NS12placeholders2_7E - _ZN34_INTERNAL_eba05a68_4_k_cu_d405aa6e4cuda3std6ranges3__45__cpo4dataE)
_ZN34_INTERNAL_eba05a68_4_k_cu_d405aa6e4cuda3std6ranges3__45__cpo4dataE:
	.zero		1
	.type		_ZN34_INTERNAL_eba05a68_4_k_cu_d405aa6e6thrust24THRUST_300001_SM_1000_NS12placeholders2_7E,@object
	.size		_ZN34_INTERNAL_eba05a68_4_k_cu_d405aa6e6thrust24THRUST_300001_SM_1000_NS12placeholders2_7E,(_ZN34_INTERNAL_eba05a68_4_k_cu_d405aa6e4cuda3std3__45__cpo6rbeginE - _ZN34_INTERNAL_eba05a68_4_k_cu_d405aa6e6thrust24THRUST_300001_SM_1000_NS12placeholders2_7E)
_ZN34_INTERNAL_eba05a68_4_k_cu_d405aa6e6thrust24THRUST_300001_SM_1000_NS12placeholders2_7E:
	.zero		1
	.type		_ZN34_INTERNAL_eba05a68_4_k_cu_d405aa6e4cuda3std3__45__cpo6rbeginE,@object
	.size		_ZN34_INTERNAL_eba05a68_4_k_cu_d405aa6e4cuda3std3__45__cpo6rbeginE,(_ZN34_INTERNAL_eba05a68_4_k_cu_d405aa6e4cuda3std6ranges3__45__cpo7advanceE - _ZN34_INTERNAL_eba05a68_4_k_cu_d405aa6e4cuda3std3__45__cpo6rbeginE)
_ZN34_INTERNAL_eba05a68_4_k_cu_d405aa6e4cuda3std3__45__cpo6rbeginE:
	.zero		1
	.type		_ZN34_INTERNAL_eba05a68_4_k_cu_d405aa6e4cuda3std6ranges3__45__cpo7advanceE,@object
	.size		_ZN34_INTERNAL_eba05a68_4_k_cu_d405aa6e4cuda3std6ranges3__45__cpo7advanceE,(_ZN34_INTERNAL_eba05a68_4_k_cu_d405aa6e4cuda3std3__47nulloptE - _ZN34_INTERNAL_eba05a68_4_k_cu_d405aa6e4cuda3std6ranges3__45__cpo7advanceE)
_ZN34_INTERNAL_eba05a68_4_k_cu_d405aa6e4cuda3std6ranges3__45__cpo7advanceE:
	.zero		1
	.type		_ZN34_INTERNAL_eba05a68_4_k_cu_d405aa6e4cuda3std3__47nulloptE,@object
	.size		_ZN34_INTERNAL_eba05a68_4_k_cu_d405aa6e4cuda3std3__47nulloptE,(_ZN34_INTERNAL_eba05a68_4_k_cu_d405aa6e4cuda3std6ranges3__45__cpo8distanceE - _ZN34_INTERNAL_eba05a68_4_k_cu_d405aa6e4cuda3std3__47nulloptE)
_ZN34_INTERNAL_eba05a68_4_k_cu_d405aa6e4cuda3std3__47nulloptE:
	.zero		1
	.type		_ZN34_INTERNAL_eba05a68_4_k_cu_d405aa6e4cuda3std6ranges3__45__cpo8distanceE,@object
	.size		_ZN34_INTERNAL_eba05a68_4_k_cu_d405aa6e4cuda3std6ranges3__45__cpo8distanceE,(_ZN34_INTERNAL_eba05a68_4_k_cu_d405aa6e6thrust24THRUST_300001_SM_1000_NS12placeholders2_6E - _ZN34_INTERNAL_eba05a68_4_k_cu_d405aa6e4cuda3std6ranges3__45__cpo8distanceE)
_ZN34_INTERNAL_eba05a68_4_k_cu_d405aa6e4cuda3std6ranges3__45__cpo8distanceE:
	.zero		1
	.type		_ZN34_INTERNAL_eba05a68_4_k_cu_d405aa6e6thrust24THRUST_300001_SM_1000_NS12placeholders2_6E,@object
	.size		_ZN34_INTERNAL_eba05a68_4_k_cu_d405aa6e6thrust24THRUST_300001_SM_1000_NS12placeholders2_6E,(_ZN34_INTERNAL_eba05a68_4_k_cu_d405aa6e4cuda3std3__45__cpo4cendE - _ZN34_INTERNAL_eba05a68_4_k_cu_d405aa6e6thrust24THRUST_300001_SM_1000_NS12placeholders2_6E)
_ZN34_INTERNAL_eba05a68_4_k_cu_d405aa6e6thrust24THRUST_300001_SM_1000_NS12placeholders2_6E:
	.zero		1
	.type		_ZN34_INTERNAL_eba05a68_4_k_cu_d405aa6e4cuda3std3__45__cpo4cendE,@object
	.size		_ZN34_INTERNAL_eba05a68_4_k_cu_d405aa6e4cuda3std3__45__cpo4cendE,(_ZN34_INTERNAL_eba05a68_4_k_cu_d405aa6e4cuda3std6ranges3__45__cpo4cendE - _ZN34_INTERNAL_eba05a68_4_k_cu_d405aa6e4cuda3std3__45__cpo4cendE)
_ZN34_INTERNAL_eba05a68_4_k_cu_d405aa6e4cuda3std3__45__cpo4cendE:
	.zero		1
	.type		_ZN34_INTERNAL_eba05a68_4_k_cu_d405aa6e4cuda3std6ranges3__45__cpo4cendE,@object
	.size		_ZN34_INTERNAL_eba05a68_4_k_cu_d405aa6e4cuda3std6ranges3__45__cpo4cendE,(_ZN34_INTERNAL_eba05a68_4_k_cu_d405aa6e4cuda3std3__420unreachable_sentinelE - _ZN34_INTERNAL_eba05a68_4_k_cu_d405aa6e4cuda3std6ranges3__45__cpo4cendE)
_ZN34_INTERNAL_eba05a68_4_k_cu_d405aa6e4cuda3std6ranges3__45__cpo4cendE:
	.zero		1
	.type		_ZN34_INTERNAL_eba05a68_4_k_cu_d405aa6e4cuda3std3__420unreachable_sentinelE,@object
	.size		_ZN34_INTERNAL_eba05a68_4_k_cu_d405aa6e4cuda3std3__420unreachable_sentinelE,(_ZN34_INTERNAL_eba05a68_4_k_cu_d405aa6e4cuda3std6ranges3__45__cpo5ssizeE - _ZN34_INTERNAL_eba05a68_4_k_cu_d405aa6e4cuda3std3__420unreachable_sentinelE)
_ZN34_INTERNAL_eba05a68_4_k_cu_d405aa6e4cuda3std3__420unreachable_sentinelE:
	.zero		1
	.type		_ZN34_INTERNAL_eba05a68_4_k_cu_d405aa6e4cuda3std6ranges3__45__cpo5ssizeE,@object
	.size		_ZN34_INTERNAL_eba05a68_4_k_cu_d405aa6e4cuda3std6ranges3__45__cpo5ssizeE,(_ZN34_INTERNAL_eba05a68_4_k_cu_d405aa6e6thrust24THRUST_300001_SM_1000_NS12placeholders3_10E - _ZN34_INTERNAL_eba05a68_4_k_cu_d405aa6e4cuda3std6ranges3__45__cpo5ssizeE)
_ZN34_INTERNAL_eba05a68_4_k_cu_d405aa6e4cuda3std6ranges3__45__cpo5ssizeE:
	.zero		1
	.type		_ZN34_INTERNAL_eba05a68_4_k_cu_d405aa6e6thrust24THRUST_300001_SM_1000_NS12placeholders3_10E,@object
	.size		_ZN34_INTERNAL_eba05a68_4_k_cu_d405aa6e6thrust24THRUST_300001_SM_1000_NS12placeholders3_10E,(_ZN34_INTERNAL_eba05a68_4_k_cu_d405aa6e4cuda3std3__45__cpo5crendE - _ZN34_INTERNAL_eba05a68_4_k_cu_d405aa6e6thrust24THRUST_300001_SM_1000_NS12placeholders3_10E)
_ZN34_INTERNAL_eba05a68_4_k_cu_d405aa6e6thrust24THRUST_300001_SM_1000_NS12placeholders3_10E:
	.zero		1
	.type		_ZN34_INTERNAL_eba05a68_4_k_cu_d405aa6e4cuda3std3__45__cpo5crendE,@object
	.size		_ZN34_INTERNAL_eba05a68_4_k_cu_d405aa6e4cuda3std3__45__cpo5crendE,(_ZN34_INTERNAL_eba05a68_4_k_cu_d405aa6e4cuda3std6ranges3__45__cpo4prevE - _ZN34_INTERNAL_eba05a68_4_k_cu_d405aa6e4cuda3std3__45__cpo5crendE)
_ZN34_INTERNAL_eba05a68_4_k_cu_d405aa6e4cuda3std3__45__cpo5crendE:
	.zero		1
	.type		_ZN34_INTERNAL_eba05a68_4_k_cu_d405aa6e4cuda3std6ranges3__45__cpo4prevE,@object
	.size		_ZN34_INTERNAL_eba05a68_4_k_cu_d405aa6e4cuda3std6ranges3__45__cpo4prevE,(_ZN34_INTERNAL_eba05a68_4_k_cu_d405aa6e4cuda3std6ranges3__45__cpo9iter_moveE - _ZN34_INTERNAL_eba05a68_4_k_cu_d405aa6e4cuda3std6ranges3__45__cpo4prevE)
_ZN34_INTERNAL_eba05a68_4_k_cu_d405aa6e4cuda3std6ranges3__45__cpo4prevE:
	.zero		1
	.type		_ZN34_INTERNAL_eba05a68_4_k_cu_d405aa6e4cuda3std6ranges3__45__cpo9iter_moveE,@object
	.size		_ZN34_INTERNAL_eba05a68_4_k_cu_d405aa6e4cuda3std6ranges3__45__cpo9iter_moveE,(_ZN34_INTERNAL_eba05a68_4_k_cu_d405aa6e6thrust24THRUST_300001_SM_1000_NS12placeholders2_2E - _ZN34_INTERNAL_eba05a68_4_k_cu_d405aa6e4cuda3std6ranges3__45__cpo9iter_moveE)
_ZN34_INTERNAL_eba05a68_4_k_cu_d405aa6e4cuda3std6ranges3__45__cpo9iter_moveE:
	.zero		1
	.type		_ZN34_INTERNAL_eba05a68_4_k_cu_d405aa6e6thrust24THRUST_300001_SM_1000_NS12placeholders2_2E,@object
	.size		_ZN34_INTERNAL_eba05a68_4_k_cu_d405aa6e6thrust24THRUST_300001_SM_1000_NS12placeholders2_2E,(_ZN34_INTERNAL_eba05a68_4_k_cu_d405aa6e6thrust24THRUST_300001_SM_1000_NS12placeholders2_4E - _ZN34_INTERNAL_eba05a68_4_k_cu_d405aa6e6thrust24THRUST_300001_SM_1000_NS12placeholders2_2E)
_ZN34_INTERNAL_eba05a68_4_k_cu_d405aa6e6thrust24THRUST_300001_SM_1000_NS12placeholders2_2E:
	.zero		1
	.type		_ZN34_INTERNAL_eba05a68_4_k_cu_d405aa6e6thrust24THRUST_300001_SM_1000_NS12placeholders2_4E,@object
	.size		_ZN34_INTERNAL_eba05a68_4_k_cu_d405aa6e6thrust24THRUST_300001_SM_1000_NS12placeholders2_4E,(_ZN34_INTERNAL_eba05a68_4_k_cu_d405aa6e4cuda3std3__45__cpo3endE - _ZN34_INTERNAL_eba05a68_4_k_cu_d405aa6e6thrust24THRUST_300001_SM_1000_NS12placeholders2_4E)
_ZN34_INTERNAL_eba05a68_4_k_cu_d405aa6e6thrust24THRUST_300001_SM_1000_NS12placeholders2_4E:
	.zero		1
	.type		_ZN34_INTERNAL_eba05a68_4_k_cu_d405aa6e4cuda3std3__45__cpo3endE,@object
	.size		_ZN34_INTERNAL_eba05a68_4_k_cu_d405aa6e4cuda3std3__45__cpo3endE,(_ZN34_INTERNAL_eba05a68_4_k_cu_d405aa6e4cuda3std6ranges3__45__cpo3endE - _ZN34_INTERNAL_eba05a68_4_k_cu_d405aa6e4cuda3std3__45__cpo3endE)
_ZN34_INTERNAL_eba05a68_4_k_cu_d405aa6e4cuda3std3__45__cpo3endE:
	.zero		1
	.type		_ZN34_INTERNAL_eba05a68_4_k_cu_d405aa6e4cuda3std6ranges3__45__cpo3endE,@object
	.size		_ZN34_INTERNAL_eba05a68_4_k_cu_d405aa6e4cuda3std6ranges3__45__cpo3endE,(_ZN34_INTERNAL_eba05a68_4_k_cu_d405aa6e4cuda3std3__419piecewise_constructE - _ZN34_INTERNAL_eba05a68_4_k_cu_d405aa6e4cuda3std6ranges3__45__cpo3endE)
_ZN34_INTERNAL_eba05a68_4_k_cu_d405aa6e4cuda3std6ranges3__45__cpo3endE:
	.zero		1
	.type		_ZN34_INTERNAL_eba05a68_4_k_cu_d405aa6e4cuda3std3__419piecewise_constructE,@object
	.size		_ZN34_INTERNAL_eba05a68_4_k_cu_d405aa6e4cuda3std3__419piecewise_constructE,(_ZN34_INTERNAL_eba05a68_4_k_cu_d405aa6e4cuda3std6ranges3__45__cpo5cdataE - _ZN34_INTERNAL_eba05a68_4_k_cu_d405aa6e4cuda3std3__419piecewise_constructE)
_ZN34_INTERNAL_eba05a68_4_k_cu_d405aa6e4cuda3std3__419piecewise_constructE:
	.zero		1
	.type		_ZN34_INTERNAL_eba05a68_4_k_cu_d405aa6e4cuda3std6ranges3__45__cpo5cdataE,@object
	.size		_ZN34_INTERNAL_eba05a68_4_k_cu_d405aa6e4cuda3std6ranges3__45__cpo5cdataE,(_ZN34_INTERNAL_eba05a68_4_k_cu_d405aa6e6thrust24THRUST_300001_SM_1000_NS12placeholders2_8E - _ZN34_INTERNAL_eba05a68_4_k_cu_d405aa6e4cuda3std6ranges3__45__cpo5cdataE)
_ZN34_INTERNAL_eba05a68_4_k_cu_d405aa6e4cuda3std6ranges3__45__cpo5cdataE:
	.zero		1
	.type		_ZN34_INTERNAL_eba05a68_4_k_cu_d405aa6e6thrust24THRUST_300001_SM_1000_NS12placeholders2_8E,@object
	.size		_ZN34_INTERNAL_eba05a68_4_k_cu_d405aa6e6thrust24THRUST_300001_SM_1000_NS12placeholders2_8E,(_ZN34_INTERNAL_eba05a68_4_k_cu_d405aa6e4cuda3std3__45__cpo4rendE - _ZN34_INTERNAL_eba05a68_4_k_cu_d405aa6e6thrust24THRUST_300001_SM_1000_NS12placeholders2_8E)
_ZN34_INTERNAL_eba05a68_4_k_cu_d405aa6e6thrust24THRUST_300001_SM_1000_NS12placeholders2_8E:
	.zero		1
	.type		_ZN34_INTERNAL_eba05a68_4_k_cu_d405aa6e4cuda3std3__45__cpo4rendE,@object
	.size		_ZN34_INTERNAL_eba05a68_4_k_cu_d405aa6e4cuda3std3__45__cpo4rendE,(_ZN34_INTERNAL_eba05a68_4_k_cu_d405aa6e4cuda3std6ranges3__45__cpo9iter_swapE - _ZN34_INTERNAL_eba05a68_4_k_cu_d405aa6e4cuda3std3__45__cpo4rendE)
_ZN34_INTERNAL_eba05a68_4_k_cu_d405aa6e4cuda3std3__45__cpo4rendE:
	.zero		1
	.type		_ZN34_INTERNAL_eba05a68_4_k_cu_d405aa6e4cuda3std6ranges3__45__cpo9iter_swapE,@object
	.size		_ZN34_INTERNAL_eba05a68_4_k_cu_d405aa6e4cuda3std6ranges3__45__cpo9iter_swapE,(_ZN34_INTERNAL_eba05a68_4_k_cu_d405aa6e4cuda3std3__48unexpectE - _ZN34_INTERNAL_eba05a68_4_k_cu_d405aa6e4cuda3std6ranges3__45__cpo9iter_swapE)
_ZN34_INTERNAL_eba05a68_4_k_cu_d405aa6e4cuda3std6ranges3__45__cpo9iter_swapE:
	.zero		1
	.type		_ZN34_INTERNAL_eba05a68_4_k_cu_d405aa6e4cuda3std3__48unexpectE,@object
	.size		_ZN34_INTERNAL_eba05a68_4_k_cu_d405aa6e4cuda3std3__48unexpectE,(_ZN34_INTERNAL_eba05a68_4_k_cu_d405aa6e6thrust24THRUST_300001_SM_1000_NS6system6detail10sequential3seqE - _ZN34_INTERNAL_eba05a68_4_k_cu_d405aa6e4cuda3std3__48unexpectE)
_ZN34_INTERNAL_eba05a68_4_k_cu_d405aa6e4cuda3std3__48unexpectE:
	.zero		1
	.type		_ZN34_INTERNAL_eba05a68_4_k_cu_d405aa6e6thrust24THRUST_300001_SM_1000_NS6system6detail10sequential3seqE,@object
	.size		_ZN34_INTERNAL_eba05a68_4_k_cu_d405aa6e6thrust24THRUST_300001_SM_1000_NS6system6detail10sequential3seqE,(.L_29 - _ZN34_INTERNAL_eba05a68_4_k_cu_d405aa6e6thrust24THRUST_300001_SM_1000_NS6system6detail10sequential3seqE)
_ZN34_INTERNAL_eba05a68_4_k_cu_d405aa6e6thrust24THRUST_300001_SM_1000_NS6system6detail10sequential3seqE:
	.zero		1
.L_29:


//--------------------- .nv.constant0._ZN3cub18CUB_300001_SM_10006detail11EmptyKernelIvEEvv --------------------------
	.section	.nv.constant0._ZN3cub18CUB_300001_SM_10006detail11EmptyKernelIvEEvv,"a",@progbits
	.sectionflags	@""
	.align	4
.nv.constant0._ZN3cub18CUB_300001_SM_10006detail11EmptyKernelIvEEvv:
	.zero		896


//--------------------- .nv.constant0._Z16findSplitsKernelPKiPiS0_ii --------------------------
	.section	.nv.constant0._Z16findSplitsKernelPKiPiS0_ii,"a",@progbits
	.sectionflags	@""
	.align	4
.nv.constant0._Z16findSplitsKernelPKiPiS0_ii:
	.zero		928


//--------------------- SYMBOLS --------------------------

	.type		.nv.reservedSmem.offset0,@object
	.size		.nv.reservedSmem.offset0,0x4
